	.headerflags	@"EF_CUDA_TEXMODE_UNIFIED EF_CUDA_64BIT_ADDRESS EF_CUDA_ACCELERATORS EF_CUDA_SM90 EF_CUDA_VIRTUAL_SM(EF_CUDA_SM90)"
	.elftype	@"ET_EXEC"


//--------------------- .nv.info                  --------------------------
	.section	.nv.info,"",@"SHT_CUDA_INFO"
	.align	4


	//----- nvinfo : EIATTR_REGCOUNT
	.align		4
        /*0000*/ 	.byte	0x04, 0x2f
        /*0002*/ 	.short	(.L_1 - .L_0)
	.align		4
.L_0:
        /*0004*/ 	.word	index@(triton_poi_fused_clone_1)
        /*0008*/ 	.word	0x00000012


	//----- nvinfo : EIATTR_MIN_STACK_SIZE
	.align		4
.L_1:
        /*000c*/ 	.byte	0x04, 0x12
        /*000e*/ 	.short	(.L_3 - .L_2)
	.align		4
.L_2:
        /*0010*/ 	.word	index@(triton_poi_fused_clone_1)
        /*0014*/ 	.word	0x00000000


	//----- nvinfo : EIATTR_FRAME_SIZE
	.align		4
.L_3:
        /*0018*/ 	.byte	0x04, 0x11
        /*001a*/ 	.short	(.L_5 - .L_4)
	.align		4
.L_4:
        /*001c*/ 	.word	index@(triton_poi_fused_clone_1)
        /*0020*/ 	.word	0x00000000


	//----- nvinfo : EIATTR_MIN_STACK_SIZE
	.align		4
.L_5:
        /*0024*/ 	.byte	0x04, 0x12
        /*0026*/ 	.short	(.L_7 - .L_6)
	.align		4
.L_6:
        /*0028*/ 	.word	index@(triton_poi_fused_clone_1)
        /*002c*/ 	.word	0x00000000
.L_7:


//--------------------- .nv.info.triton_poi_fused_clone_1 --------------------------
	.section	.nv.info.triton_poi_fused_clone_1,"",@"SHT_CUDA_INFO"
	.sectionflags	@""
	.align	4


	//----- nvinfo : EIATTR_CUDA_API_VERSION
	.align		4
        /*0000*/ 	.byte	0x04, 0x37
        /*0002*/ 	.short	(.L_9 - .L_8)
.L_8:
        /*0004*/ 	.word	0x0000007c


	//----- nvinfo : EIATTR_KPARAM_INFO
	.align		4
.L_9:
        /*0008*/ 	.byte	0x04, 0x17
        /*000a*/ 	.short	(.L_11 - .L_10)
.L_10:
        /*000c*/ 	.word	0x00000000
        /*0010*/ 	.short	0x0003
        /*0012*/ 	.short	0x0018
        /*0014*/ 	.byte	0x00, 0xf0, 0x11, 0x00


	//----- nvinfo : EIATTR_KPARAM_INFO
	.align		4
.L_11:
        /*0018*/ 	.byte	0x04, 0x17
        /*001a*/ 	.short	(.L_13 - .L_12)
.L_12:
        /*001c*/ 	.word	0x00000000
        /*0020*/ 	.short	0x0002
        /*0022*/ 	.short	0x0010
        /*0024*/ 	.byte	0x00, 0xf4, 0x21, 0x00


	//----- nvinfo : EIATTR_KPARAM_INFO
	.align		4
.L_13:
        /*0028*/ 	.byte	0x04, 0x17
        /*002a*/ 	.short	(.L_15 - .L_14)
.L_14:
        /*002c*/ 	.word	0x00000000
        /*0030*/ 	.short	0x0001
        /*0032*/ 	.short	0x0008
        /*0034*/ 	.byte	0x00, 0xf4, 0x21, 0x00


	//----- nvinfo : EIATTR_KPARAM_INFO
	.align		4
.L_15:
        /*0038*/ 	.byte	0x04, 0x17
        /*003a*/ 	.short	(.L_17 - .L_16)
.L_16:
        /*003c*/ 	.word	0x00000000
        /*0040*/ 	.short	0x0000
        /*0042*/ 	.short	0x0000
        /*0044*/ 	.byte	0x00, 0xf4, 0x21, 0x00


	//----- nvinfo : EIATTR_SPARSE_MMA_MASK
	.align		4
.L_17:
        /*0048*/ 	.byte	0x03, 0x50
        /*004a*/ 	.short	0x0000


	//----- nvinfo : EIATTR_MAXREG_COUNT
	.align		4
        /*004c*/ 	.byte	0x03, 0x1b
        /*004e*/ 	.short	0x00ff


	//----- nvinfo : EIATTR_EXIT_INSTR_OFFSETS
	.align		4
        /*0050*/ 	.byte	0x04, 0x1c
        /*0052*/ 	.short	(.L_19 - .L_18)


	//   ....[0]....
.L_18:
        /*0054*/ 	.word	0x000002f0


	//   ....[1]....
        /*0058*/ 	.word	0x00000310


	//----- nvinfo : EIATTR_REQNTID
	.align		4
.L_19:
        /*005c*/ 	.byte	0x04, 0x10
        /*005e*/ 	.short	(.L_21 - .L_20)
.L_20:
        /*0060*/ 	.word	0x00000020
        /*0064*/ 	.word	0x00000001
        /*0068*/ 	.word	0x00000001


	//----- nvinfo : EIATTR_CBANK_PARAM_SIZE
	.align		4
.L_21:
        /*006c*/ 	.byte	0x03, 0x19
        /*006e*/ 	.short	0x001c


	//----- nvinfo : EIATTR_PARAM_CBANK
	.align		4
        /*0070*/ 	.byte	0x04, 0x0a
        /*0072*/ 	.short	(.L_23 - .L_22)
	.align		4
.L_22:
        /*0074*/ 	.word	index@(.nv.constant0.triton_poi_fused_clone_1)
        /*0078*/ 	.short	0x0210
        /*007a*/ 	.short	0x001c


	//----- nvinfo : EIATTR_SW_WAR
	.align		4
.L_23:
        /*007c*/ 	.byte	0x04, 0x36
        /*007e*/ 	.short	(.L_25 - .L_24)
.L_24:
        /*0080*/ 	.word	0x00000008
.L_25:


//--------------------- .nv.callgraph             --------------------------
	.section	.nv.callgraph,"",@"SHT_CUDA_CALLGRAPH"
	.align	4
	.sectionentsize	8
	.align		4
        /*0000*/ 	.word	0x00000000
	.align		4
        /*0004*/ 	.word	0xffffffff
	.align		4
        /*0008*/ 	.word	0x00000000
	.align		4
        /*000c*/ 	.word	0xfffffffe
	.align		4
        /*0010*/ 	.word	0x00000000
	.align		4
        /*0014*/ 	.word	0xfffffffd
	.align		4
        /*0018*/ 	.word	0x00000000
	.align		4
        /*001c*/ 	.word	0xfffffffc


//--------------------- .text.triton_poi_fused_clone_1 --------------------------
	.section	.text.triton_poi_fused_clone_1,"ax",@progbits
	.align	128
        .global         triton_poi_fused_clone_1
        .type           triton_poi_fused_clone_1,@function
        .size           triton_poi_fused_clone_1,(.L_x_1 - triton_poi_fused_clone_1)
        .other          triton_poi_fused_clone_1,@"STO_CUDA_ENTRY STV_DEFAULT"
triton_poi_fused_clone_1:
.text.triton_poi_fused_clone_1:
[----:B------:R-:W0:Y:S02]  /*0000*/  LDC R1, c[0x0][0x28] ;  /* 0x00000a00ff017b82 */ /* 0x000e240000000800 */
[----:B------:R-:W1:Y:S01]  /*0010*/  S2R R3, SR_TID.X ;  /* 0x0000000000037919 */ /* 0x000e620000002100 */
[----:B------:R-:W-:Y:S01]  /*0020*/  IMAD.MOV.U32 R15, RZ, RZ, RZ ;  /* 0x000000ffff0f7224 */ /* 0x000fe200078e00ff */
[----:B------:R-:W-:Y:S01]  /*0030*/  MOV R10, RZ ;  /* 0x000000ff000a7202 */ /* 0x000fe20000000f00 */
[----:B------:R-:W-:Y:S01]  /*0040*/  ULDC.64 UR4, c[0x0][0x208] ;  /* 0x0000820000047ab9 */ /* 0x000fe20000000a00 */
[----:B------:R-:W2:Y:S01]  /*0050*/  S2R R6, SR_CTAID.X ;  /* 0x0000000000067919 */ /* 0x000ea20000002500 */
[----:B-1----:R-:W-:Y:S02]  /*0060*/  IMAD.SHL.U32 R3, R3, 0x2, RZ ;  /* 0x0000000203037824 */ /* 0x002fe400078e00ff */
[----:B--2---:R-:W-:Y:S01]  /*0070*/  IMAD.SHL.U32 R0, R6, 0x40, RZ ;  /* 0x0000004006007824 */ /* 0x004fe200078e00ff */
[----:B------:R-:W-:-:S04]  /*0080*/  SHF.R.S32.HI R6, RZ, 0x19, R6 ;  /* 0x00000019ff067819 */ /* 0x000fc80000011406 */
[----:B------:R-:W-:Y:S02]  /*0090*/  LOP3.LUT R11, R0, 0x3e, R3, 0xf8, !PT ;  /* 0x0000003e000b7812 */ /* 0x000fe400078ef803 */
[----:B------:R-:W-:Y:S02]  /*00a0*/  LOP3.LUT R0, R0, 0x2, R3, 0xf8, !PT ;  /* 0x0000000200007812 */ /* 0x000fe400078ef803 */
[----:B------:R-:W-:Y:S02]  /*00b0*/  SHF.R.S32.HI R2, RZ, 0x1f, R11 ;  /* 0x0000001fff027819 */ /* 0x000fe4000001140b */
[----:B------:R-:W-:Y:S02]  /*00c0*/  SGXT R3, R6, 0x1 ;  /* 0x000000010603781a */ /* 0x000fe40000000200 */
[-C--:B------:R-:W-:Y:S01]  /*00d0*/  LEA.HI R2, R2, R11.reuse, RZ, 0x2 ;  /* 0x0000000b02027211 */ /* 0x080fe200078f10ff */
[----:B------:R-:W1:Y:S01]  /*00e0*/  LDC.64 R6, c[0x0][0x218] ;  /* 0x00008600ff067b82 */ /* 0x000e620000000a00 */
[----:B------:R-:W-:-:S02]  /*00f0*/  LEA.HI R9, R3, R11, RZ, 0x4 ;  /* 0x0000000b03097211 */ /* 0x000fc400078f20ff */
[----:B------:R-:W-:Y:S02]  /*0100*/  SHF.R.S32.HI R4, RZ, 0x2, R2 ;  /* 0x00000002ff047819 */ /* 0x000fe40000011402 */
[----:B------:R-:W-:Y:S02]  /*0110*/  LOP3.LUT R0, R0, 0x1, RZ, 0xfc, !PT ;  /* 0x0000000100007812 */ /* 0x000fe400078efcff */
[----:B------:R-:W-:Y:S02]  /*0120*/  LEA.HI R5, R4, R4, RZ, 0x2 ;  /* 0x0000000404057211 */ /* 0x000fe400078f10ff */
[----:B------:R-:W-:Y:S02]  /*0130*/  SHF.R.S32.HI R9, RZ, 0x4, R9 ;  /* 0x00000004ff097819 */ /* 0x000fe40000011409 */
[----:B------:R-:W-:Y:S02]  /*0140*/  LOP3.LUT R5, R5, 0xfffffffc, RZ, 0xc0, !PT ;  /* 0xfffffffc05057812 */ /* 0x000fe400078ec0ff */
[----:B------:R-:W-:-:S02]  /*0150*/  LEA.HI R3, R3, R0, RZ, 0x2 ;  /* 0x0000000003037211 */ /* 0x000fc400078f10ff */
[----:B------:R-:W-:Y:S01]  /*0160*/  LOP3.LUT R2, R2, 0xfffffffc, RZ, 0xc0, !PT ;  /* 0xfffffffc02027812 */ /* 0x000fe200078ec0ff */
[----:B------:R-:W-:Y:S01]  /*0170*/  IMAD.IADD R8, R4, 0x1, -R5 ;  /* 0x0000000104087824 */ /* 0x000fe200078e0a05 */
[----:B------:R-:W-:Y:S01]  /*0180*/  LOP3.LUT R3, R3, 0xffffffc4, RZ, 0xc0, !PT ;  /* 0xffffffc403037812 */ /* 0x000fe200078ec0ff */
[----:B------:R-:W2:Y:S01]  /*0190*/  LDC.64 R4, c[0x0][0x210] ;  /* 0x00008400ff047b82 */ /* 0x000ea20000000a00 */
[----:B------:R-:W-:Y:S01]  /*01a0*/  IADD3 R2, R11, -R2, RZ ;  /* 0x800000020b027210 */ /* 0x000fe20007ffe0ff */
[----:B------:R-:W-:Y:S01]  /*01b0*/  IMAD R8, R8, 0x3, RZ ;  /* 0x0000000308087824 */ /* 0x000fe200078e02ff */
[----:B------:R-:W-:Y:S01]  /*01c0*/  ISETP.GE.AND P0, PT, R11, 0x40, PT ;  /* 0x000000400b00780c */ /* 0x000fe20003f06270 */
[----:B------:R-:W-:Y:S02]  /*01d0*/  IMAD.IADD R3, R0, 0x1, -R3 ;  /* 0x0000000100037824 */ /* 0x000fe400078e0a03 */
[----:B------:R-:W-:Y:S02]  /*01e0*/  IMAD R9, R9, 0x30, R8 ;  /* 0x0000003009097824 */ /* 0x000fe400078e0208 */
[----:B------:R-:W-:-:S02]  /*01f0*/  IMAD.MOV.U32 R0, RZ, RZ, RZ ;  /* 0x000000ffff007224 */ /* 0x000fc400078e00ff */
[----:B------:R-:W-:Y:S02]  /*0200*/  VIADD R9, R9, 0x2 ;  /* 0x0000000209097836 */ /* 0x000fe40000000000 */
[----:B-1----:R-:W-:-:S04]  /*0210*/  IMAD.WIDE R6, R8, 0x4, R6 ;  /* 0x0000000408067825 */ /* 0x002fc800078e0206 */
[--C-:B------:R-:W-:Y:S01]  /*0220*/  IMAD R13, R2, 0xc, R9.reuse ;  /* 0x0000000c020d7824 */ /* 0x100fe200078e0209 */
[----:B------:R-:W3:Y:S01]  /*0230*/  @!P0 LDG.E.EL R15, desc[UR4][R6.64+0x8] ;  /* 0x00000804060f8981 */ /* 0x000ee2000c2e1900 */
[----:B------:R-:W-:Y:S02]  /*0240*/  IMAD R9, R3, 0xc, R9 ;  /* 0x0000000c03097824 */ /* 0x000fe400078e0209 */
[----:B--2---:R-:W-:Y:S01]  /*0250*/  IMAD.WIDE R2, R13, 0x4, R4 ;  /* 0x000000040d027825 */ /* 0x004fe200078e0204 */
[----:B------:R-:W-:-:S03]  /*0260*/  HFMA2.MMA R13, -RZ, RZ, 0, 0 ;  /* 0x00000000ff0d7435 */ /* 0x000fc600000001ff */
[----:B------:R-:W-:Y:S01]  /*0270*/  IMAD.WIDE R4, R9, 0x4, R4 ;  /* 0x0000000409047825 */ /* 0x000fe200078e0204 */
[----:B------:R-:W2:Y:S01]  /*0280*/  @!P0 LDG.E.EL R0, desc[UR4][R2.64] ;  /* 0x0000000402008981 */ /* 0x000ea2000c2e1900 */
[----:B------:R-:W1:Y:S03]  /*0290*/  LDC.64 R8, c[0x0][0x220] ;  /* 0x00008800ff087b82 */ /* 0x000e660000000a00 */
[----:B------:R-:W3:Y:S04]  /*02a0*/  @!P0 LDG.E.EL R10, desc[UR4][R4.64] ;  /* 0x00000004040a8981 */ /* 0x000ee8000c2e1900 */
[----:B------:R-:W2:Y:S01]  /*02b0*/  @!P0 LDG.E.EL R13, desc[UR4][R6.64+0x8] ;  /* 0x00000804060d8981 */ /* 0x000ea2000c2e1900 */
[----:B-1----:R-:W-:-:S04]  /*02c0*/  IMAD.WIDE R8, R11, 0x4, R8 ;  /* 0x000000040b087825 */ /* 0x002fc800078e0208 */
[----:B---3--:R-:W-:Y:S01]  /*02d0*/  FADD R15, R15, R10 ;  /* 0x0000000a0f0f7221 */ /* 0x008fe20000000000 */
[----:B--2---:R-:W-:Y:S01]  /*02e0*/  FADD R14, R13, R0 ;  /* 0x000000000d0e7221 */ /* 0x004fe20000000000 */
[----:B------:R-:W-:Y:S06]  /*02f0*/  @P0 EXIT ;  /* 0x000000000000094d */ /* 0x000fec0003800000 */
[----:B------:R-:W-:Y:S01]  /*0300*/  STG.E.64 desc[UR4][R8.64], R14 ;  /* 0x0000000e08007986 */ /* 0x000fe2000c101b04 */
[----:B------:R-:W-:Y:S05]  /*0310*/  EXIT ;  /* 0x000000000000794d */ /* 0x000fea0003800000 */
.L_x_0:
[----:B------:R-:W-:-:S00]  /*0320*/  BRA `(.L_x_0) ;  /* 0xfffffffc00fc7947 */ /* 0x000fc0000383ffff */
[----:B------:R-:W-:-:S00]  /*0330*/  NOP ;  /* 0x0000000000007918 */ /* 0x000fc00000000000 */
        /* <DEDUP_REMOVED lines=12> */
.L_x_1:


//--------------------- .nv.constant0.triton_poi_fused_clone_1 --------------------------
	.section	.nv.constant0.triton_poi_fused_clone_1,"a",@progbits
	.sectionflags	@""
	.align	4
.nv.constant0.triton_poi_fused_clone_1:
	.zero		556
